	.headerflags	@"EF_CUDA_TEXMODE_UNIFIED EF_CUDA_64BIT_ADDRESS EF_CUDA_SM80 EF_CUDA_VIRTUAL_SM(EF_CUDA_SM80)"
	.elftype	@"ET_EXEC"


//--------------------- .nv.info                  --------------------------
	.section	.nv.info,"",@"SHT_CUDA_INFO"
	.align	4


	//----- nvinfo : EIATTR_REGCOUNT
	.align		4
        /*0000*/ 	.byte	0x04, 0x2f
        /*0002*/ 	.short	(.L_1 - .L_0)
	.align		4
.L_0:
        /*0004*/ 	.word	index@(candidate5)
        /*0008*/ 	.word	0x00000026


	//----- nvinfo : EIATTR_MAX_STACK_SIZE
	.align		4
.L_1:
        /*000c*/ 	.byte	0x04, 0x23
        /*000e*/ 	.short	(.L_3 - .L_2)
	.align		4
.L_2:
        /*0010*/ 	.word	index@(candidate5)
        /*0014*/ 	.word	0x00000000


	//----- nvinfo : EIATTR_MIN_STACK_SIZE
	.align		4
.L_3:
        /*0018*/ 	.byte	0x04, 0x12
        /*001a*/ 	.short	(.L_5 - .L_4)
	.align		4
.L_4:
        /*001c*/ 	.word	index@(candidate5)
        /*0020*/ 	.word	0x00000000


	//----- nvinfo : EIATTR_FRAME_SIZE
	.align		4
.L_5:
        /*0024*/ 	.byte	0x04, 0x11
        /*0026*/ 	.short	(.L_7 - .L_6)
	.align		4
.L_6:
        /*0028*/ 	.word	index@(candidate5)
        /*002c*/ 	.word	0x00000000
.L_7:


//--------------------- .nv.info.candidate5       --------------------------
	.section	.nv.info.candidate5,"",@"SHT_CUDA_INFO"
	.align	4


	//----- nvinfo : EIATTR_CUDA_API_VERSION
	.align		4
        /*0000*/ 	.byte	0x04, 0x37
        /*0002*/ 	.short	(.L_9 - .L_8)
.L_8:
        /*0004*/ 	.word	0x00000075


	//----- nvinfo : EIATTR_SW2861232_WAR
	.align		4
.L_9:
        /*0008*/ 	.byte	0x01, 0x35
	.zero		2


	//----- nvinfo : EIATTR_PARAM_CBANK
	.align		4
        /*000c*/ 	.byte	0x04, 0x0a
        /*000e*/ 	.short	(.L_11 - .L_10)
	.align		4
.L_10:
        /*0010*/ 	.word	index@(.nv.constant0.candidate5)
        /*0014*/ 	.short	0x0160
        /*0016*/ 	.short	0x0018


	//----- nvinfo : EIATTR_CBANK_PARAM_SIZE
	.align		4
.L_11:
        /*0018*/ 	.byte	0x03, 0x19
        /*001a*/ 	.short	0x0018


	//----- nvinfo : EIATTR_KPARAM_INFO
	.align		4
        /*001c*/ 	.byte	0x04, 0x17
        /*001e*/ 	.short	(.L_13 - .L_12)
.L_12:
        /*0020*/ 	.word	0x00000000
        /*0024*/ 	.short	0x0002
        /*0026*/ 	.short	0x0010
        /*0028*/ 	.byte	0x00, 0xf0, 0x21, 0x00


	//----- nvinfo : EIATTR_KPARAM_INFO
	.align		4
.L_13:
        /*002c*/ 	.byte	0x04, 0x17
        /*002e*/ 	.short	(.L_15 - .L_14)
.L_14:
        /*0030*/ 	.word	0x00000000
        /*0034*/ 	.short	0x0001
        /*0036*/ 	.short	0x0008
        /*0038*/ 	.byte	0x00, 0xf0, 0x21, 0x00


	//----- nvinfo : EIATTR_KPARAM_INFO
	.align		4
.L_15:
        /*003c*/ 	.byte	0x04, 0x17
        /*003e*/ 	.short	(.L_17 - .L_16)
.L_16:
        /*0040*/ 	.word	0x00000000
        /*0044*/ 	.short	0x0000
        /*0046*/ 	.short	0x0000
        /*0048*/ 	.byte	0x00, 0xf0, 0x21, 0x00


	//----- nvinfo : EIATTR_MAXREG_COUNT
	.align		4
.L_17:
        /*004c*/ 	.byte	0x03, 0x1b
        /*004e*/ 	.short	0x0080


	//----- nvinfo : EIATTR_EXIT_INSTR_OFFSETS
	.align		4
        /*0050*/ 	.byte	0x04, 0x1c
        /*0052*/ 	.short	(.L_19 - .L_18)


	//   ....[0]....
.L_18:
        /*0054*/ 	.word	0x00000880


	//----- nvinfo : EIATTR_MAX_THREADS
	.align		4
.L_19:
        /*0058*/ 	.byte	0x04, 0x05
        /*005a*/ 	.short	(.L_21 - .L_20)
.L_20:
        /*005c*/ 	.word	0x000001c0
        /*0060*/ 	.word	0x00000001
        /*0064*/ 	.word	0x00000001
.L_21:


//--------------------- .nv.rel.action            --------------------------
	.section	.nv.rel.action,"",@"SHT_CUDA_RELOCINFO"
	.align	8
	.sectionentsize	8
        /*0000*/ 	.byte	0x4b, 0x00, 0x00, 0x00, 0x00, 0x00, 0x00, 0x00, 0x00, 0x02, 0x02, 0x08, 0x10, 0x0a, 0x2f, 0x22
        /* <DEDUP_REMOVED lines=13> */


//--------------------- .nv.constant0.candidate5  --------------------------
	.section	.nv.constant0.candidate5,"a",@progbits
	.align	4
.nv.constant0.candidate5:
	.zero		376


//--------------------- .text.candidate5          --------------------------
	.section	.text.candidate5,"ax",@progbits
	.sectionflags	@"SHF_BARRIERS=1"
	.sectioninfo	@"SHI_REGISTERS=38"
	.align	128
        .global         candidate5
        .type           candidate5,@function
        .size           candidate5,(.L_x_3 - candidate5)
        .other          candidate5,@"STO_CUDA_ENTRY STV_DEFAULT"
candidate5:
.text.candidate5:
[----:B------:R-:W-:-:S02]  /*0000*/  MOV R1, c[0x0][0x28] ;  /* 0x00000a0000017a02 */ /* 0x000fc40000000f00 */
[----:B------:R-:W0:Y:S01]  /*0010*/  S2R R3, SR_TID.X ;  /* 0x0000000000037919 */ /* 0x000e220000002100 */
[----:B------:R-:W-:Y:S01]  /*0020*/  HFMA2.MMA R2, -RZ, RZ, 0, 0 ;  /* 0x00000000ff027435 */ /* 0x000fe200000001ff */
[----:B------:R-:W-:Y:S01]  /*0030*/  MOV R4, RZ ;  /* 0x000000ff00047202 */ /* 0x000fe20000000f00 */
[----:B------:R-:W-:Y:S01]  /*0040*/  HFMA2.MMA R12, -RZ, RZ, 0, 0 ;  /* 0x00000000ff0c7435 */ /* 0x000fe200000001ff */
[----:B------:R-:W1:Y:S01]  /*0050*/  S2R R5, SR_CTAID.X ;  /* 0x0000000000057919 */ /* 0x000e620000002500 */
[----:B------:R-:W-:Y:S01]  /*0060*/  HFMA2.MMA R29, -RZ, RZ, 0, 0 ;  /* 0x00000000ff1d7435 */ /* 0x000fe200000001ff */
[----:B------:R-:W-:Y:S01]  /*0070*/  MOV R31, RZ ;  /* 0x000000ff001f7202 */ /* 0x000fe20000000f00 */
[----:B------:R-:W-:Y:S01]  /*0080*/  HFMA2.MMA R33, -RZ, RZ, 0, 0 ;  /* 0x00000000ff217435 */ /* 0x000fe200000001ff */
[----:B------:R-:W-:Y:S01]  /*0090*/  MOV R35, RZ ;  /* 0x000000ff00237202 */ /* 0x000fe20000000f00 */
[----:B------:R-:W-:Y:S01]  /*00a0*/  HFMA2.MMA R23, -RZ, RZ, 0, 0 ;  /* 0x00000000ff177435 */ /* 0x000fe200000001ff */
[----:B------:R-:W-:Y:S01]  /*00b0*/  MOV R21, RZ ;  /* 0x000000ff00157202 */ /* 0x000fe20000000f00 */
[----:B------:R-:W-:Y:S01]  /*00c0*/  HFMA2.MMA R27, -RZ, RZ, 0, 0 ;  /* 0x00000000ff1b7435 */ /* 0x000fe200000001ff */
[----:B------:R-:W-:Y:S01]  /*00d0*/  MOV R25, RZ ;  /* 0x000000ff00197202 */ /* 0x000fe20000000f00 */
[----:B------:R-:W-:Y:S01]  /*00e0*/  ULDC.64 UR4, c[0x0][0x118] ;  /* 0x0000460000047ab9 */ /* 0x000fe20000000a00 */
[----:B0-----:R-:W-:-:S04]  /*00f0*/  IMAD.HI R0, R3, -0x6db6db6d, R2 ;  /* 0x9249249303007827 */ /* 0x001fc800078e0202 */
[----:B-1----:R-:W-:Y:S01]  /*0100*/  IMAD.HI R2, R5, -0x6db6db6d, R4 ;  /* 0x9249249305027827 */ /* 0x002fe200078e0204 */
[----:B------:R-:W-:-:S04]  /*0110*/  SHF.R.U32.HI R7, RZ, 0x1f, R0 ;  /* 0x0000001fff077819 */ /* 0x000fc80000011600 */
[CC--:B------:R-:W-:Y:S02]  /*0120*/  LEA.HI.SX32 R4, R0.reuse, R7.reuse, 0x1a ;  /* 0x0000000700047211 */ /* 0x0c0fe400078fd2ff */
[----:B------:R-:W-:Y:S02]  /*0130*/  SHF.R.U32.HI R9, RZ, 0x1f, R2 ;  /* 0x0000001fff097819 */ /* 0x000fe40000011602 */
[----:B------:R-:W-:Y:S01]  /*0140*/  LEA.HI.SX32 R0, R0, R7, 0x1c ;  /* 0x0000000700007211 */ /* 0x000fe200078fe2ff */
[----:B------:R-:W-:Y:S01]  /*0150*/  IMAD R11, R4, -0x70, R3 ;  /* 0xffffff90040b7824 */ /* 0x000fe200078e0203 */
[----:B------:R-:W-:-:S03]  /*0160*/  LEA.HI.SX32 R2, R2, R9, 0x1e ;  /* 0x0000000902027211 */ /* 0x000fc600078ff2ff */
[----:B------:R-:W-:Y:S02]  /*0170*/  IMAD R4, R4, 0x310, R11 ;  /* 0x0000031004047824 */ /* 0x000fe400078e020b */
[----:B------:R-:W-:Y:S02]  /*0180*/  IMAD R15, R2, -0x7, R5 ;  /* 0xfffffff9020f7824 */ /* 0x000fe400078e0205 */
[----:B------:R-:W-:Y:S02]  /*0190*/  IMAD R17, R0, -0x1c, R3 ;  /* 0xffffffe400117824 */ /* 0x000fe400078e0203 */
[----:B------:R-:W-:-:S03]  /*01a0*/  IMAD R19, R15, 0x70, R4 ;  /* 0x000000700f137824 */ /* 0x000fc600078e0204 */
.L_x_1:
[----:B------:R-:W-:Y:S01]  /*01b0*/  SHF.R.U32.HI R4, RZ, 0x5, R3 ;  /* 0x00000005ff047819 */ /* 0x000fe20000011603 */
[----:B------:R-:W-:Y:S01]  /*01c0*/  IMAD R5, R12, 0x6200, R19 ;  /* 0x000062000c057824 */ /* 0x000fe200078e0213 */
[----:B------:R-:W-:Y:S01]  /*01d0*/  LOP3.LUT R6, R3, 0x1f, RZ, 0xc0, !PT ;  /* 0x0000001f03067812 */ /* 0x000fe200078ec0ff */
[----:B------:R-:W-:Y:S06]  /*01e0*/  BAR.SYNC 0x0 ;  /* 0x0000000000007b1d */ /* 0x000fec0000000000 */
[----:B------:R-:W-:-:S02]  /*01f0*/  SHF.L.U32 R7, R4, 0x9, RZ ;  /* 0x0000000904077819 */ /* 0x000fc400000006ff */
[----:B------:R-:W-:Y:S02]  /*0200*/  ISETP.GT.AND P0, PT, R3, 0x7f, PT ;  /* 0x0000007f0300780c */ /* 0x000fe40003f04270 */
[----:B------:R-:W-:Y:S02]  /*0210*/  LOP3.LUT R7, R7, 0xfffffe00, R6, 0xe2, !PT ;  /* 0xfffffe0007077812 */ /* 0x000fe400078ee206 */
[----:B------:R-:W-:Y:S02]  /*0220*/  MOV R16, 0x4 ;  /* 0x0000000400107802 */ /* 0x000fe40000000f00 */
[----:B------:R-:W-:-:S03]  /*0230*/  LEA R7, R2, R7, 0xe ;  /* 0x0000000702077211 */ /* 0x000fc600078e70ff */
[----:B------:R-:W-:Y:S01]  /*0240*/  IMAD.WIDE R4, R5, R16, c[0x0][0x160] ;  /* 0x0000580005047625 */ /* 0x000fe200078e0210 */
[----:B------:R-:W-:-:S04]  /*0250*/  LEA R7, R12, R7, 0x5 ;  /* 0x000000070c077211 */ /* 0x000fc800078e28ff */
[----:B------:R-:W2:Y:S01]  /*0260*/  LDG.E.CONSTANT R8, [R4.64] ;  /* 0x0000000404087981 */ /* 0x000ea2000c1e9900 */
[----:B------:R-:W-:-:S03]  /*0270*/  IMAD.WIDE R6, R7, R16, c[0x0][0x168] ;  /* 0x00005a0007067625 */ /* 0x000fc600078e0210 */
[----:B------:R-:W3:Y:S04]  /*0280*/  LDG.E.CONSTANT R10, [R4.64+0x3100] ;  /* 0x00310004040a7981 */ /* 0x000ee8000c1e9900 */
[----:B------:R-:W4:Y:S04]  /*0290*/  LDG.E.CONSTANT R14, [R4.64+0x6200] ;  /* 0x00620004040e7981 */ /* 0x000f28000c1e9900 */
[----:B------:R-:W5:Y:S04]  /*02a0*/  LDG.E.CONSTANT R18, [R4.64+0x9300] ;  /* 0x0093000404127981 */ /* 0x000f68000c1e9900 */
[----:B------:R-:W5:Y:S04]  /*02b0*/  LDG.E.CONSTANT R20, [R4.64+0xc400] ;  /* 0x00c4000404147981 */ /* 0x000f68000c1e9900 */
[----:B------:R-:W5:Y:S04]  /*02c0*/  LDG.E.CONSTANT R22, [R4.64+0xf500] ;  /* 0x00f5000404167981 */ /* 0x000f68000c1e9900 */
[----:B------:R-:W5:Y:S04]  /*02d0*/  LDG.E.CONSTANT R24, [R4.64+0x12600] ;  /* 0x0126000404187981 */ /* 0x000f68000c1e9900 */
[----:B------:R-:W5:Y:S04]  /*02e0*/  LDG.E.CONSTANT R26, [R4.64+0x15700] ;  /* 0x01570004041a7981 */ /* 0x000f68000c1e9900 */
[----:B------:R-:W5:Y:S04]  /*02f0*/  LDG.E.CONSTANT R28, [R6.64] ;  /* 0x00000004061c7981 */ /* 0x000f68000c1e9900 */
[----:B------:R-:W5:Y:S04]  /*0300*/  LDG.E.CONSTANT R30, [R6.64+0x7000] ;  /* 0x00700004061e7981 */ /* 0x000f68000c1e9900 */
[----:B------:R-:W5:Y:S01]  /*0310*/  @!P0 LDG.E.CONSTANT R32, [R6.64+0xe000] ;  /* 0x00e0000406208981 */ /* 0x000f62000c1e9900 */
[----:B------:R-:W-:-:S02]  /*0320*/  IADD3 R12, R12, 0x1, RZ ;  /* 0x000000010c0c7810 */ /* 0x000fc40007ffe0ff */
[----:B------:R-:W-:Y:S02]  /*0330*/  LEA R13, R0, 0x3800, 0x7 ;  /* 0x00003800000d7811 */ /* 0x000fe400078e38ff */
[----:B------:R-:W-:Y:S02]  /*0340*/  ISETP.GE.U32.AND P1, PT, R12, 0x10, PT ;  /* 0x000000100c00780c */ /* 0x000fe40003f26070 */
[----:B------:R-:W-:Y:S01]  /*0350*/  IADD3 R13, R13, 0x800, RZ ;  /* 0x000008000d0d7810 */ /* 0x000fe20007ffe0ff */
[----:B--2---:R-:W-:Y:S04]  /*0360*/  STS [R3.X4], R8 ;  /* 0x0000000803007388 */ /* 0x004fe80000004800 */
[----:B---3--:R-:W-:Y:S04]  /*0370*/  STS [R3.X4+0x700], R10 ;  /* 0x0007000a03007388 */ /* 0x008fe80000004800 */
[----:B----4-:R0:W-:Y:S04]  /*0380*/  STS [R3.X4+0xe00], R14 ;  /* 0x000e000e03007388 */ /* 0x0101e80000004800 */
[----:B-----5:R1:W-:Y:S04]  /*0390*/  STS [R3.X4+0x1500], R18 ;  /* 0x0015001203007388 */ /* 0x0203e80000004800 */
[----:B------:R-:W-:Y:S01]  /*03a0*/  STS [R3.X4+0x1c00], R20 ;  /* 0x001c001403007388 */ /* 0x000fe20000004800 */
[----:B0-----:R-:W-:-:S03]  /*03b0*/  MOV R14, 0x800 ;  /* 0x00000800000e7802 */ /* 0x001fc60000000f00 */
[----:B------:R-:W-:Y:S01]  /*03c0*/  STS [R3.X4+0x2300], R22 ;  /* 0x0023001603007388 */ /* 0x000fe20000004800 */
[----:B-1----:R-:W-:-:S03]  /*03d0*/  LEA R18, R17, 0x380, 0x2 ;  /* 0x0000038011127811 */ /* 0x002fc600078e10ff */
[----:B------:R-:W-:Y:S04]  /*03e0*/  STS [R3.X4+0x2a00], R24 ;  /* 0x002a001803007388 */ /* 0x000fe80000004800 */
[----:B------:R-:W-:Y:S04]  /*03f0*/  STS [R3.X4+0x3100], R26 ;  /* 0x0031001a03007388 */ /* 0x000fe80000004800 */
[----:B------:R-:W-:Y:S04]  /*0400*/  STS [R3.X4+0x3800], R28 ;  /* 0x0038001c03007388 */ /* 0x000fe80000004800 */
[----:B------:R-:W-:Y:S04]  /*0410*/  STS [R3.X4+0x3f00], R30 ;  /* 0x003f001e03007388 */ /* 0x000fe80000004800 */
[----:B------:R-:W-:Y:S04]  /*0420*/  @!P0 STS [R3.X4+0x4600], R32 ;  /* 0x0046002003008388 */ /* 0x000fe80000004800 */
[----:B------:R-:W-:Y:S06]  /*0430*/  BAR.SYNC 0x0 ;  /* 0x0000000000007b1d */ /* 0x000fec0000000000 */
.L_x_0:
[----:B------:R-:W-:Y:S01]  /*0440*/  LDS R24, [R18+-0x380] ;  /* 0xfffc800012187984 */ /* 0x000fe20000000800 */
[----:B------:R-:W-:-:S03]  /*0450*/  IADD3 R14, R14, 0x10, RZ ;  /* 0x000000100e0e7810 */ /* 0x000fc60007ffe0ff */
[----:B------:R-:W0:Y:S01]  /*0460*/  LDS.128 R4, [R13+-0x800] ;  /* 0xfff800000d047984 */ /* 0x000e220000000c00 */
[----:B------:R-:W-:-:S03]  /*0470*/  ISETP.NE.AND P0, PT, R14, 0x880, PT ;  /* 0x000008800e00780c */ /* 0x000fc60003f05270 */
[----:B------:R1:W2:Y:S04]  /*0480*/  LDS.128 R8, [R13] ;  /* 0x000000000d087984 */ /* 0x0002a80000000c00 */
[----:B------:R-:W3:Y:S04]  /*0490*/  LDS R32, [R18+-0x310] ;  /* 0xfffcf00012207984 */ /* 0x000ee80000000800 */
[----:B------:R-:W4:Y:S01]  /*04a0*/  LDS R20, [R18+-0x2a0] ;  /* 0xfffd600012147984 */ /* 0x000f220000000800 */
[----:B-1----:R-:W-:-:S03]  /*04b0*/  IADD3 R13, R13, 0x10, RZ ;  /* 0x000000100d0d7810 */ /* 0x002fc60007ffe0ff */
[----:B------:R-:W1:Y:S04]  /*04c0*/  LDS R30, [R18+-0x230] ;  /* 0xfffdd000121e7984 */ /* 0x000e680000000800 */
[----:B------:R-:W5:Y:S04]  /*04d0*/  LDS R28, [R18+-0x1c0] ;  /* 0xfffe4000121c7984 */ /* 0x000f680000000800 */
[----:B------:R-:W5:Y:S04]  /*04e0*/  LDS R26, [R18+-0x150] ;  /* 0xfffeb000121a7984 */ /* 0x000f680000000800 */
[----:B------:R-:W5:Y:S01]  /*04f0*/  LDS R22, [R18+-0xe0] ;  /* 0xffff200012167984 */ /* 0x000f620000000800 */
[----:B0-----:R-:W-:-:S02]  /*0500*/  FFMA R27, R4, R24, R27 ;  /* 0x00000018041b7223 */ /* 0x001fc4000000001b */
[----:B--2---:R-:W-:Y:S02]  /*0510*/  FFMA R25, R24, R8, R25 ;  /* 0x0000000818197223 */ /* 0x004fe40000000019 */
[-C--:B---3--:R-:W-:Y:S02]  /*0520*/  FFMA R24, R8, R32.reuse, R21 ;  /* 0x0000002008187223 */ /* 0x088fe40000000015 */
[C---:B------:R-:W-:Y:S02]  /*0530*/  FFMA R23, R4.reuse, R32, R23 ;  /* 0x0000002004177223 */ /* 0x040fe40000000017 */
[-C--:B----4-:R-:W-:Y:S02]  /*0540*/  FFMA R21, R4, R20.reuse, R33 ;  /* 0x0000001404157223 */ /* 0x090fe40000000021 */
[----:B------:R-:W-:Y:S01]  /*0550*/  FFMA R20, R8, R20, R35 ;  /* 0x0000001408147223 */ /* 0x000fe20000000023 */
[----:B------:R-:W0:Y:S01]  /*0560*/  LDS R33, [R18+0x70] ;  /* 0x0000700012217984 */ /* 0x000e220000000800 */
[----:B-1----:R-:W-:-:S02]  /*0570*/  FFMA R4, R4, R30, R29 ;  /* 0x0000001e04047223 */ /* 0x002fc4000000001d */
[----:B------:R-:W-:Y:S01]  /*0580*/  FFMA R8, R8, R30, R31 ;  /* 0x0000001e08087223 */ /* 0x000fe2000000001f */
[----:B------:R-:W1:Y:S01]  /*0590*/  LDS R29, [R18] ;  /* 0x00000000121d7984 */ /* 0x000e620000000800 */
[C---:B-----5:R-:W-:Y:S02]  /*05a0*/  FFMA R27, R28.reuse, R5, R27 ;  /* 0x000000051c1b7223 */ /* 0x060fe4000000001b */
[----:B------:R-:W-:Y:S01]  /*05b0*/  FFMA R25, R28, R9, R25 ;  /* 0x000000091c197223 */ /* 0x000fe20000000019 */
[----:B------:R-:W2:Y:S01]  /*05c0*/  LDS R30, [R18+-0x70] ;  /* 0xffff9000121e7984 */ /* 0x000ea20000000800 */
[C---:B------:R-:W-:Y:S02]  /*05d0*/  FFMA R23, R26.reuse, R5, R23 ;  /* 0x000000051a177223 */ /* 0x040fe40000000017 */
[----:B------:R-:W-:Y:S01]  /*05e0*/  FFMA R24, R26, R9, R24 ;  /* 0x000000091a187223 */ /* 0x000fe20000000018 */
[----:B------:R-:W3:Y:S01]  /*05f0*/  LDS R31, [R18+0xe0] ;  /* 0x0000e000121f7984 */ /* 0x000ee20000000800 */
[----:B------:R-:W-:-:S02]  /*0600*/  FFMA R21, R22, R5, R21 ;  /* 0x0000000516157223 */ /* 0x000fc40000000015 */
[----:B------:R-:W-:Y:S01]  /*0610*/  FFMA R32, R22, R9, R20 ;  /* 0x0000000916207223 */ /* 0x000fe20000000014 */
[----:B------:R-:W4:Y:S04]  /*0620*/  LDS R35, [R18+0x150] ;  /* 0x0001500012237984 */ /* 0x000f280000000800 */
[----:B------:R-:W5:Y:S04]  /*0630*/  LDS R28, [R18+0x1c0] ;  /* 0x0001c000121c7984 */ /* 0x000f680000000800 */
[----:B------:R-:W5:Y:S04]  /*0640*/  LDS R26, [R18+0x230] ;  /* 0x00023000121a7984 */ /* 0x000f680000000800 */
[----:B------:R-:W5:Y:S04]  /*0650*/  LDS R22, [R18+0x2a0] ;  /* 0x0002a00012167984 */ /* 0x000f680000000800 */
[----:B------:R0:W5:Y:S02]  /*0660*/  LDS R20, [R18+0x310] ;  /* 0x0003100012147984 */ /* 0x0001640000000800 */
[C---:B0-----:R-:W-:Y:S01]  /*0670*/  FFMA R23, R33.reuse, R6, R23 ;  /* 0x0000000621177223 */ /* 0x041fe20000000017 */
[----:B------:R-:W-:Y:S01]  /*0680*/  IADD3 R18, R18, 0x700, RZ ;  /* 0x0000070012127810 */ /* 0x000fe20007ffe0ff */
[----:B------:R-:W-:-:S02]  /*0690*/  FFMA R24, R33, R10, R24 ;  /* 0x0000000a21187223 */ /* 0x000fc40000000018 */
[C---:B-1----:R-:W-:Y:S02]  /*06a0*/  FFMA R27, R29.reuse, R6, R27 ;  /* 0x000000061d1b7223 */ /* 0x042fe4000000001b */
[----:B------:R-:W-:Y:S02]  /*06b0*/  FFMA R25, R29, R10, R25 ;  /* 0x0000000a1d197223 */ /* 0x000fe40000000019 */
[C---:B--2---:R-:W-:Y:S02]  /*06c0*/  FFMA R4, R30.reuse, R5, R4 ;  /* 0x000000051e047223 */ /* 0x044fe40000000004 */
[----:B------:R-:W-:Y:S02]  /*06d0*/  FFMA R8, R30, R9, R8 ;  /* 0x000000091e087223 */ /* 0x000fe40000000008 */
[C---:B---3--:R-:W-:Y:S02]  /*06e0*/  FFMA R33, R31.reuse, R6, R21 ;  /* 0x000000061f217223 */ /* 0x048fe40000000015 */
[----:B------:R-:W-:-:S02]  /*06f0*/  FFMA R32, R31, R10, R32 ;  /* 0x0000000a1f207223 */ /* 0x000fc40000000020 */
[C---:B----4-:R-:W-:Y:S02]  /*0700*/  FFMA R4, R35.reuse, R6, R4 ;  /* 0x0000000623047223 */ /* 0x050fe40000000004 */
[----:B------:R-:W-:Y:S02]  /*0710*/  FFMA R8, R35, R10, R8 ;  /* 0x0000000a23087223 */ /* 0x000fe40000000008 */
[C---:B-----5:R-:W-:Y:S02]  /*0720*/  FFMA R27, R28.reuse, R7, R27 ;  /* 0x000000071c1b7223 */ /* 0x060fe4000000001b */
[----:B------:R-:W-:Y:S02]  /*0730*/  FFMA R25, R28, R11, R25 ;  /* 0x0000000b1c197223 */ /* 0x000fe40000000019 */
[C---:B------:R-:W-:Y:S02]  /*0740*/  FFMA R23, R26.reuse, R7, R23 ;  /* 0x000000071a177223 */ /* 0x040fe40000000017 */
[----:B------:R-:W-:-:S02]  /*0750*/  FFMA R21, R26, R11, R24 ;  /* 0x0000000b1a157223 */ /* 0x000fc40000000018 */
[C---:B------:R-:W-:Y:S02]  /*0760*/  FFMA R33, R22.reuse, R7, R33 ;  /* 0x0000000716217223 */ /* 0x040fe40000000021 */
[----:B------:R-:W-:Y:S02]  /*0770*/  FFMA R35, R22, R11, R32 ;  /* 0x0000000b16237223 */ /* 0x000fe40000000020 */
[C---:B------:R-:W-:Y:S02]  /*0780*/  FFMA R29, R20.reuse, R7, R4 ;  /* 0x00000007141d7223 */ /* 0x040fe40000000004 */
[----:B------:R-:W-:Y:S01]  /*0790*/  FFMA R31, R20, R11, R8 ;  /* 0x0000000b141f7223 */ /* 0x000fe20000000008 */
[----:B------:R-:W-:Y:S05]  /*07a0*/  @P0 BRA `(.L_x_0) ;  /* 0xfffffc9000000947 */ /* 0x000fea000383ffff */
[----:B------:R-:W-:Y:S05]  /*07b0*/  @!P1 BRA `(.L_x_1) ;  /* 0xfffff9f000009947 */ /* 0x000fea000383ffff */
[----:B------:R-:W-:-:S04]  /*07c0*/  IMAD R17, R0, 0x310, R17 ;  /* 0x0000031000117824 */ /* 0x000fc800078e0211 */
[----:B------:R-:W-:-:S04]  /*07d0*/  IMAD R2, R2, 0x6200, R17 ;  /* 0x0000620002027824 */ /* 0x000fc800078e0211 */
[----:B------:R-:W-:-:S04]  /*07e0*/  IMAD R17, R15, 0x70, R2 ;  /* 0x000000700f117824 */ /* 0x000fc800078e0202 */
[----:B------:R-:W-:-:S05]  /*07f0*/  IMAD.WIDE R16, R17, R16, c[0x0][0x170] ;  /* 0x00005c0011107625 */ /* 0x000fca00078e0210 */
[----:B------:R-:W-:Y:S04]  /*0800*/  STG.E [R16.64], R27 ;  /* 0x0000001b10007986 */ /* 0x000fe8000c101904 */
[----:B------:R-:W-:Y:S04]  /*0810*/  STG.E [R16.64+0xc400], R25 ;  /* 0x00c4001910007986 */ /* 0x000fe8000c101904 */
[----:B------:R-:W-:Y:S04]  /*0820*/  STG.E [R16.64+0x70], R23 ;  /* 0x0000701710007986 */ /* 0x000fe8000c101904 */
[----:B------:R-:W-:Y:S04]  /*0830*/  STG.E [R16.64+0xc470], R21 ;  /* 0x00c4701510007986 */ /* 0x000fe8000c101904 */
[----:B------:R-:W-:Y:S04]  /*0840*/  STG.E [R16.64+0xe0], R33 ;  /* 0x0000e02110007986 */ /* 0x000fe8000c101904 */
[----:B------:R-:W-:Y:S04]  /*0850*/  STG.E [R16.64+0xc4e0], R35 ;  /* 0x00c4e02310007986 */ /* 0x000fe8000c101904 */
[----:B------:R-:W-:Y:S04]  /*0860*/  STG.E [R16.64+0x150], R29 ;  /* 0x0001501d10007986 */ /* 0x000fe8000c101904 */
[----:B------:R-:W-:Y:S01]  /*0870*/  STG.E [R16.64+0xc550], R31 ;  /* 0x00c5501f10007986 */ /* 0x000fe2000c101904 */
[----:B------:R-:W-:Y:S05]  /*0880*/  EXIT ;  /* 0x000000000000794d */ /* 0x000fea0003800000 */
.L_x_2:
[----:B------:R-:W-:-:S00]  /*0890*/  BRA `(.L_x_2) ;  /* 0xfffffff000007947 */ /* 0x000fc0000383ffff */
[----:B------:R-:W-:-:S00]  /*08a0*/  NOP ;  /* 0x0000000000007918 */ /* 0x000fc00000000000 */
        /* <DEDUP_REMOVED lines=13> */
.L_x_3:


//--------------------- .nv.shared.candidate5     --------------------------
	.section	.nv.shared.candidate5,"aw",@nobits
	.align	4
.nv.shared.candidate5:
	.zero		18432
